	.headerflags	@"EF_CUDA_TEXMODE_UNIFIED EF_CUDA_64BIT_ADDRESS EF_CUDA_ACCELERATORS EF_CUDA_SM90 EF_CUDA_VIRTUAL_SM(EF_CUDA_SM90)"
	.elftype	@"ET_EXEC"


//--------------------- .nv.info                  --------------------------
	.section	.nv.info,"",@"SHT_CUDA_INFO"
	.align	4


	//----- nvinfo : EIATTR_REGCOUNT
	.align		4
        /*0000*/ 	.byte	0x04, 0x2f
        /*0002*/ 	.short	(.L_3 - .L_2)
	.align		4
.L_2:
        /*0004*/ 	.word	index@(triton_poi_fused__native_batch_norm_legit_no_training_cat_relu_64)
        /*0008*/ 	.word	0x0000001a


	//----- nvinfo : EIATTR_MIN_STACK_SIZE
	.align		4
.L_3:
        /*000c*/ 	.byte	0x04, 0x12
        /*000e*/ 	.short	(.L_5 - .L_4)
	.align		4
.L_4:
        /*0010*/ 	.word	index@(triton_poi_fused__native_batch_norm_legit_no_training_cat_relu_64)
        /*0014*/ 	.word	0x00000000


	//----- nvinfo : EIATTR_FRAME_SIZE
	.align		4
.L_5:
        /*0018*/ 	.byte	0x04, 0x11
        /*001a*/ 	.short	(.L_7 - .L_6)
	.align		4
.L_6:
        /*001c*/ 	.word	index@(triton_poi_fused__native_batch_norm_legit_no_training_cat_relu_64)
        /*0020*/ 	.word	0x00000000


	//----- nvinfo : EIATTR_MIN_STACK_SIZE
	.align		4
.L_7:
        /*0024*/ 	.byte	0x04, 0x12
        /*0026*/ 	.short	(.L_9 - .L_8)
	.align		4
.L_8:
        /*0028*/ 	.word	index@(triton_poi_fused__native_batch_norm_legit_no_training_cat_relu_64)
        /*002c*/ 	.word	0x00000000
.L_9:


//--------------------- .nv.info.triton_poi_fused__native_batch_norm_legit_no_training_cat_relu_64 --------------------------
	.section	.nv.info.triton_poi_fused__native_batch_norm_legit_no_training_cat_relu_64,"",@"SHT_CUDA_INFO"
	.sectionflags	@""
	.align	4


	//----- nvinfo : EIATTR_CUDA_API_VERSION
	.align		4
        /*0000*/ 	.byte	0x04, 0x37
        /*0002*/ 	.short	(.L_11 - .L_10)
.L_10:
        /*0004*/ 	.word	0x0000007c


	//----- nvinfo : EIATTR_KPARAM_INFO
	.align		4
.L_11:
        /*0008*/ 	.byte	0x04, 0x17
        /*000a*/ 	.short	(.L_13 - .L_12)
.L_12:
        /*000c*/ 	.word	0x00000000
        /*0010*/ 	.short	0x0008
        /*0012*/ 	.short	0x0040
        /*0014*/ 	.byte	0x00, 0xf0, 0x11, 0x00


	//----- nvinfo : EIATTR_KPARAM_INFO
	.align		4
.L_13:
        /*0018*/ 	.byte	0x04, 0x17
        /*001a*/ 	.short	(.L_15 - .L_14)
.L_14:
        /*001c*/ 	.word	0x00000000
        /*0020*/ 	.short	0x0007
        /*0022*/ 	.short	0x0038
        /*0024*/ 	.byte	0x00, 0xf4, 0x21, 0x00


	//----- nvinfo : EIATTR_KPARAM_INFO
	.align		4
.L_15:
        /*0028*/ 	.byte	0x04, 0x17
        /*002a*/ 	.short	(.L_17 - .L_16)
.L_16:
        /*002c*/ 	.word	0x00000000
        /*0030*/ 	.short	0x0006
        /*0032*/ 	.short	0x0030
        /*0034*/ 	.byte	0x00, 0xf4, 0x21, 0x00


	//----- nvinfo : EIATTR_KPARAM_INFO
	.align		4
.L_17:
        /*0038*/ 	.byte	0x04, 0x17
        /*003a*/ 	.short	(.L_19 - .L_18)
.L_18:
        /*003c*/ 	.word	0x00000000
        /*0040*/ 	.short	0x0005
        /*0042*/ 	.short	0x0028
        /*0044*/ 	.byte	0x00, 0xf4, 0x21, 0x00


	//----- nvinfo : EIATTR_KPARAM_INFO
	.align		4
.L_19:
        /*0048*/ 	.byte	0x04, 0x17
        /*004a*/ 	.short	(.L_21 - .L_20)
.L_20:
        /*004c*/ 	.word	0x00000000
        /*0050*/ 	.short	0x0004
        /*0052*/ 	.short	0x0020
        /*0054*/ 	.byte	0x00, 0xf4, 0x21, 0x00


	//----- nvinfo : EIATTR_KPARAM_INFO
	.align		4
.L_21:
        /*0058*/ 	.byte	0x04, 0x17
        /*005a*/ 	.short	(.L_23 - .L_22)
.L_22:
        /*005c*/ 	.word	0x00000000
        /*0060*/ 	.short	0x0003
        /*0062*/ 	.short	0x0018
        /*0064*/ 	.byte	0x00, 0xf4, 0x21, 0x00


	//----- nvinfo : EIATTR_KPARAM_INFO
	.align		4
.L_23:
        /*0068*/ 	.byte	0x04, 0x17
        /*006a*/ 	.short	(.L_25 - .L_24)
.L_24:
        /*006c*/ 	.word	0x00000000
        /*0070*/ 	.short	0x0002
        /*0072*/ 	.short	0x0010
        /*0074*/ 	.byte	0x00, 0xf4, 0x21, 0x00


	//----- nvinfo : EIATTR_KPARAM_INFO
	.align		4
.L_25:
        /*0078*/ 	.byte	0x04, 0x17
        /*007a*/ 	.short	(.L_27 - .L_26)
.L_26:
        /*007c*/ 	.word	0x00000000
        /*0080*/ 	.short	0x0001
        /*0082*/ 	.short	0x0008
        /*0084*/ 	.byte	0x00, 0xf4, 0x21, 0x00


	//----- nvinfo : EIATTR_KPARAM_INFO
	.align		4
.L_27:
        /*0088*/ 	.byte	0x04, 0x17
        /*008a*/ 	.short	(.L_29 - .L_28)
.L_28:
        /*008c*/ 	.word	0x00000000
        /*0090*/ 	.short	0x0000
        /*0092*/ 	.short	0x0000
        /*0094*/ 	.byte	0x00, 0xf4, 0x21, 0x00


	//----- nvinfo : EIATTR_SPARSE_MMA_MASK
	.align		4
.L_29:
        /*0098*/ 	.byte	0x03, 0x50
        /*009a*/ 	.short	0x0000


	//----- nvinfo : EIATTR_MAXREG_COUNT
	.align		4
        /*009c*/ 	.byte	0x03, 0x1b
        /*009e*/ 	.short	0x00ff


	//----- nvinfo : EIATTR_EXIT_INSTR_OFFSETS
	.align		4
        /*00a0*/ 	.byte	0x04, 0x1c
        /*00a2*/ 	.short	(.L_31 - .L_30)


	//   ....[0]....
.L_30:
        /*00a4*/ 	.word	0x00000690


	//   ....[1]....
        /*00a8*/ 	.word	0x000006b0


	//----- nvinfo : EIATTR_REQNTID
	.align		4
.L_31:
        /*00ac*/ 	.byte	0x04, 0x10
        /*00ae*/ 	.short	(.L_33 - .L_32)
.L_32:
        /*00b0*/ 	.word	0x00000100
        /*00b4*/ 	.word	0x00000001
        /*00b8*/ 	.word	0x00000001


	//----- nvinfo : EIATTR_CBANK_PARAM_SIZE
	.align		4
.L_33:
        /*00bc*/ 	.byte	0x03, 0x19
        /*00be*/ 	.short	0x0044


	//----- nvinfo : EIATTR_PARAM_CBANK
	.align		4
        /*00c0*/ 	.byte	0x04, 0x0a
        /*00c2*/ 	.short	(.L_35 - .L_34)
	.align		4
.L_34:
        /*00c4*/ 	.word	index@(.nv.constant0.triton_poi_fused__native_batch_norm_legit_no_training_cat_relu_64)
        /*00c8*/ 	.short	0x0210
        /*00ca*/ 	.short	0x0044


	//----- nvinfo : EIATTR_SW_WAR
	.align		4
.L_35:
        /*00cc*/ 	.byte	0x04, 0x36
        /*00ce*/ 	.short	(.L_37 - .L_36)
.L_36:
        /*00d0*/ 	.word	0x00000008
.L_37:


//--------------------- .nv.callgraph             --------------------------
	.section	.nv.callgraph,"",@"SHT_CUDA_CALLGRAPH"
	.align	4
	.sectionentsize	8
	.align		4
        /*0000*/ 	.word	0x00000000
	.align		4
        /*0004*/ 	.word	0xffffffff
	.align		4
        /*0008*/ 	.word	0x00000000
	.align		4
        /*000c*/ 	.word	0xfffffffe
	.align		4
        /*0010*/ 	.word	0x00000000
	.align		4
        /*0014*/ 	.word	0xfffffffd
	.align		4
        /*0018*/ 	.word	0x00000000
	.align		4
        /*001c*/ 	.word	0xfffffffc


//--------------------- .nv.constant4             --------------------------
	.section	.nv.constant4,"a",@progbits
	.align	8
	.align		8
.nv.constant4:
        /*0000*/ 	.dword	_$_str
	.align		8
        /*0008*/ 	.dword	_$_str_$_2


//--------------------- .text.triton_poi_fused__native_batch_norm_legit_no_training_cat_relu_64 --------------------------
	.section	.text.triton_poi_fused__native_batch_norm_legit_no_training_cat_relu_64,"ax",@progbits
	.align	128
        .global         triton_poi_fused__native_batch_norm_legit_no_training_cat_relu_64
        .type           triton_poi_fused__native_batch_norm_legit_no_training_cat_relu_64,@function
        .size           triton_poi_fused__native_batch_norm_legit_no_training_cat_relu_64,(.L_x_1 - triton_poi_fused__native_batch_norm_legit_no_training_cat_relu_64)
        .other          triton_poi_fused__native_batch_norm_legit_no_training_cat_relu_64,@"STO_CUDA_ENTRY STV_DEFAULT"
triton_poi_fused__native_batch_norm_legit_no_training_cat_relu_64:
.text.triton_poi_fused__native_batch_norm_legit_no_training_cat_relu_64:
[----:B------:R-:W0:Y:S01]  /*0000*/  LDC R1, c[0x0][0x28] ;  /* 0x00000a00ff017b82 */ /* 0x000e220000000800 */
[----:B------:R-:W1:Y:S07]  /*0010*/  S2R R0, SR_TID.X ;  /* 0x0000000000007919 */ /* 0x000e6e0000002100 */
[----:B------:R-:W2:Y:S01]  /*0020*/  LDC.64 R6, c[0x0][0x228] ;  /* 0x00008a00ff067b82 */ /* 0x000ea20000000a00 */
[----:B------:R-:W-:Y:S01]  /*0030*/  IMAD.MOV.U32 R4, RZ, RZ, RZ ;  /* 0x000000ffff047224 */ /* 0x000fe200078e00ff */
[----:B------:R-:W-:Y:S01]  /*0040*/  ULDC.64 UR4, c[0x0][0x208] ;  /* 0x0000820000047ab9 */ /* 0x000fe20000000a00 */
[----:B------:R-:W3:Y:S01]  /*0050*/  S2R R3, SR_CTAID.X ;  /* 0x0000000000037919 */ /* 0x000ee20000002500 */
[----:B------:R-:W-:Y:S01]  /*0060*/  IMAD.MOV.U32 R8, RZ, RZ, RZ ;  /* 0x000000ffff087224 */ /* 0x000fe200078e00ff */
[----:B------:R-:W-:-:S03]  /*0070*/  ULDC.64 UR6, c[0x0][0x218] ;  /* 0x0000860000067ab9 */ /* 0x000fc60000000a00 */
[----:B------:R-:W4:Y:S01]  /*0080*/  LDC.64 R16, c[0x0][0x220] ;  /* 0x00008800ff107b82 */ /* 0x000f220000000a00 */
[----:B-1----:R-:W-:-:S05]  /*0090*/  IMAD.SHL.U32 R0, R0, 0x2, RZ ;  /* 0x0000000200007824 */ /* 0x002fca00078e00ff */
[----:B------:R-:W-:-:S05]  /*00a0*/  LOP3.LUT R0, R0, 0x1fe, RZ, 0xc0, !PT ;  /* 0x000001fe00007812 */ /* 0x000fca00078ec0ff */
[----:B---3--:R-:W-:-:S05]  /*00b0*/  IMAD R3, R3, 0x200, R0 ;  /* 0x0000020003037824 */ /* 0x008fca00078e0200 */
[----:B------:R-:W-:Y:S02]  /*00c0*/  SHF.R.S32.HI R2, RZ, 0x1f, R3 ;  /* 0x0000001fff027819 */ /* 0x000fe40000011403 */
[----:B------:R-:W-:Y:S02]  /*00d0*/  ISETP.GE.AND P0, PT, R3, 0x17900, PT ;  /* 0x000179000300780c */ /* 0x000fe40003f06270 */
[----:B------:R-:W-:-:S04]  /*00e0*/  LEA.HI R9, R2, R3, RZ, 0x6 ;  /* 0x0000000302097211 */ /* 0x000fc800078f30ff */
[----:B------:R-:W-:-:S05]  /*00f0*/  SHF.R.S32.HI R5, RZ, 0x6, R9 ;  /* 0x00000006ff057819 */ /* 0x000fca0000011409 */
[----:B------:R-:W-:-:S05]  /*0100*/  IMAD.HI R0, R5, -0x522a19cd, R4 ;  /* 0xadd5e63305007827 */ /* 0x000fca00078e0204 */
[----:B------:R-:W-:-:S04]  /*0110*/  SHF.R.U32.HI R11, RZ, 0x1f, R0 ;  /* 0x0000001fff0b7819 */ /* 0x000fc80000011600 */
[----:B------:R-:W-:Y:S01]  /*0120*/  LEA.HI.SX32 R11, R0, R11, 0x18 ;  /* 0x0000000b000b7211 */ /* 0x000fe200078fc2ff */
[----:B------:R-:W-:-:S04]  /*0130*/  IMAD.MOV.U32 R0, RZ, RZ, RZ ;  /* 0x000000ffff007224 */ /* 0x000fc800078e00ff */
[----:B------:R-:W-:-:S04]  /*0140*/  IMAD R15, R11, -0x179, R5 ;  /* 0xfffffe870b0f7824 */ /* 0x000fc800078e0205 */
[----:B--2---:R-:W-:-:S05]  /*0150*/  IMAD.WIDE R6, R15, 0x4, R6 ;  /* 0x000000040f067825 */ /* 0x004fca00078e0206 */
[----:B------:R-:W2:Y:S01]  /*0160*/  @!P0 LDG.E.EL R0, desc[UR4][R6.64] ;  /* 0x0000000406008981 */ /* 0x000ea2000c2e1900 */
[----:B------:R-:W-:-:S03]  /*0170*/  HFMA2.MMA R2, -RZ, RZ, 0, 0 ;  /* 0x00000000ff027435 */ /* 0x000fc600000001ff */
[----:B------:R1:W3:Y:S07]  /*0180*/  @!P0 LDG.E.EL R8, desc[UR4][R6.64] ;  /* 0x0000000406088981 */ /* 0x0002ee000c2e1900 */
[----:B------:R-:W-:Y:S01]  /*0190*/  IMAD.HI R2, R3, -0x522a19cd, R2 ;  /* 0xadd5e63303027827 */ /* 0x000fe200078e0202 */
[----:B------:R-:W-:-:S04]  /*01a0*/  LOP3.LUT R9, R9, 0xffffffc0, RZ, 0xc0, !PT ;  /* 0xffffffc009097812 */ /* 0x000fc800078ec0ff */
[----:B------:R-:W-:-:S04]  /*01b0*/  SHF.R.U32.HI R5, RZ, 0x1f, R2 ;  /* 0x0000001fff057819 */ /* 0x000fc80000011602 */
[----:B------:R-:W-:Y:S01]  /*01c0*/  LEA.HI.SX32 R2, R2, R5, 0x12 ;  /* 0x0000000502027211 */ /* 0x000fe200078f92ff */
[----:B------:R-:W-:Y:S01]  /*01d0*/  IMAD.IADD R9, R3, 0x1, -R9 ;  /* 0x0000000103097824 */ /* 0x000fe200078e0a09 */
[----:B------:R-:W5:Y:S01]  /*01e0*/  LDC.64 R4, c[0x0][0x210] ;  /* 0x00008400ff047b82 */ /* 0x000f620000000a00 */
[----:B------:R-:W-:Y:S02]  /*01f0*/  IMAD.SHL.U32 R10, R15, 0x40, RZ ;  /* 0x000000400f0a7824 */ /* 0x000fe400078e00ff */
[----:B------:R-:W-:Y:S01]  /*0200*/  IMAD R11, R2, 0x300, RZ ;  /* 0x00000300020b7824 */ /* 0x000fe200078e02ff */
[----:B------:R-:W-:-:S04]  /*0210*/  SHF.R.S32.HI R12, RZ, 0x1f, R9 ;  /* 0x0000001fff0c7819 */ /* 0x000fc80000011409 */
[--C-:B------:R-:W-:Y:S02]  /*0220*/  IADD3 R9, P1, P2, R10, R9, R11.reuse ;  /* 0x000000090a097210 */ /* 0x100fe40007a3e00b */
[----:B------:R-:W-:Y:S02]  /*0230*/  SHF.R.S32.HI R11, RZ, 0x1f, R11 ;  /* 0x0000001fff0b7819 */ /* 0x000fe4000001140b */
[----:B------:R-:W-:Y:S01]  /*0240*/  SHF.R.S32.HI R10, RZ, 0x1f, R10 ;  /* 0x0000001fff0a7819 */ /* 0x000fe2000001140a */
[----:B-1----:R-:W-:-:S03]  /*0250*/  IMAD R7, R2, -0x5e40, R3 ;  /* 0xffffa1c002077824 */ /* 0x002fc600078e0203 */
[----:B------:R-:W-:Y:S02]  /*0260*/  IADD3.X R6, R10, R12, R11, P1, P2 ;  /* 0x0000000c0a067210 */ /* 0x000fe40000fe440b */
[----:B------:R-:W1:Y:S01]  /*0270*/  LDC.64 R12, c[0x0][0x230] ;  /* 0x00008c00ff0c7b82 */ /* 0x000e620000000a00 */
[C---:B------:R-:W-:Y:S01]  /*0280*/  ISETP.GE.AND P2, PT, R15.reuse, 0x16d, PT ;  /* 0x0000016d0f00780c */ /* 0x040fe20003f46270 */
[----:B------:R-:W-:Y:S01]  /*0290*/  IMAD R7, R2, 0x5b40, R7 ;  /* 0x00005b4002077824 */ /* 0x000fe200078e0207 */
[----:B------:R-:W-:-:S05]  /*02a0*/  ISETP.GT.AND P1, PT, R15, 0x16c, !P0 ;  /* 0x0000016c0f00780c */ /* 0x000fca0004724270 */
[----:B------:R-:W1:Y:S01]  /*02b0*/  LDC.64 R10, c[0x0][0x238] ;  /* 0x00008e00ff0a7b82 */ /* 0x000e620000000a00 */
[----:B------:R-:W-:Y:S02]  /*02c0*/  ISETP.LT.AND P4, PT, R3, 0x17900, !P2 ;  /* 0x000179000300780c */ /* 0x000fe40005781270 */
[----:B------:R-:W-:Y:S01]  /*02d0*/  LEA R18, P3, R9, UR6, 0x2 ;  /* 0x0000000609127c11 */ /* 0x000fe2000f8610ff */
[----:B-----5:R-:W-:Y:S01]  /*02e0*/  IMAD.WIDE R22, R7, 0x4, R4 ;  /* 0x0000000407167825 */ /* 0x020fe200078e0204 */
[----:B------:R-:W-:Y:S02]  /*02f0*/  CS2R R4, SRZ ;  /* 0x0000000000047805 */ /* 0x000fe4000001ff00 */
[----:B------:R-:W-:Y:S02]  /*0300*/  LEA.HI.X R19, R9, UR7, R6, 0x2, P3 ;  /* 0x0000000709137c11 */ /* 0x000fe400098f1406 */
[----:B------:R-:W-:Y:S01]  /*0310*/  CS2R R6, SRZ ;  /* 0x0000000000067805 */ /* 0x000fe2000001ff00 */
[----:B------:R-:W-:Y:S01]  /*0320*/  IMAD.MOV.U32 R9, RZ, RZ, RZ ;  /* 0x000000ffff097224 */ /* 0x000fe200078e00ff */
[----:B------:R-:W-:Y:S01]  /*0330*/  MOV R2, RZ ;  /* 0x000000ff00027202 */ /* 0x000fe20000000f00 */
[C---:B----4-:R-:W-:Y:S01]  /*0340*/  IMAD.WIDE R16, R15.reuse, 0x4, R16 ;  /* 0x000000040f107825 */ /* 0x050fe200078e0210 */
[----:B------:R-:W4:Y:S04]  /*0350*/  @P1 LDG.E.64 R4, desc[UR4][R18.64+-0x16d00] ;  /* 0xfe93000412041981 */ /* 0x000f28000c1e1b00 */
[----:B------:R5:W4:Y:S01]  /*0360*/  @P4 LDG.E.64 R6, desc[UR4][R22.64] ;  /* 0x0000000416064981 */ /* 0x000b22000c1e1b00 */
[----:B-1----:R-:W-:-:S03]  /*0370*/  IMAD.WIDE R12, R15, 0x4, R12 ;  /* 0x000000040f0c7825 */ /* 0x002fc600078e020c */
[----:B------:R-:W4:Y:S04]  /*0380*/  @!P0 LDG.E.EL R9, desc[UR4][R16.64] ;  /* 0x0000000410098981 */ /* 0x000f28000c2e1900 */
[----:B------:R1:W4:Y:S01]  /*0390*/  @!P0 LDG.E.EL R2, desc[UR4][R16.64] ;  /* 0x0000000410028981 */ /* 0x000322000c2e1900 */
[----:B0-----:R-:W-:Y:S01]  /*03a0*/  IMAD.WIDE R20, R15, 0x4, R10 ;  /* 0x000000040f147825 */ /* 0x001fe200078e020a */
[----:B------:R-:W-:Y:S02]  /*03b0*/  CS2R R14, SRZ ;  /* 0x00000000000e7805 */ /* 0x000fe4000001ff00 */
[----:B------:R-:W-:-:S04]  /*03c0*/  CS2R R10, SRZ ;  /* 0x00000000000a7805 */ /* 0x000fc8000001ff00 */
[----:B------:R-:W4:Y:S01]  /*03d0*/  @!P0 LDG.E.EL R14, desc[UR4][R12.64] ;  /* 0x000000040c0e8981 */ /* 0x000f22000c2e1900 */
[----:B-----5:R-:W-:Y:S01]  /*03e0*/  IMAD.MOV.U32 R22, RZ, RZ, 0x3e800000 ;  /* 0x3e800000ff167424 */ /* 0x020fe200078e00ff */
[----:B-1----:R-:W0:Y:S02]  /*03f0*/  LDC.64 R16, c[0x0][0x240] ;  /* 0x00009000ff107b82 */ /* 0x002e240000000a00 */
[----:B------:R1:W5:Y:S04]  /*0400*/  @!P0 LDG.E.EL R15, desc[UR4][R12.64] ;  /* 0x000000040c0f8981 */ /* 0x000368000c2e1900 */
[----:B------:R-:W5:Y:S04]  /*0410*/  @!P0 LDG.E.EL R11, desc[UR4][R20.64] ;  /* 0x00000004140b8981 */ /* 0x000f68000c2e1900 */
[----:B------:R-:W5:Y:S01]  /*0420*/  @!P0 LDG.E.EL R10, desc[UR4][R20.64] ;  /* 0x00000004140a8981 */ /* 0x000f62000c2e1900 */
[----:B-1----:R-:W1:Y:S01]  /*0430*/  LDC.64 R12, c[0x0][0x248] ;  /* 0x00009200ff0c7b82 */ /* 0x002e620000000a00 */
[----:B0-----:R-:W-:-:S04]  /*0440*/  IMAD.WIDE R16, R3, 0x4, R16 ;  /* 0x0000000403107825 */ /* 0x001fc800078e0210 */
[----:B-1----:R-:W-:-:S04]  /*0450*/  IMAD.WIDE R12, R3, 0x4, R12 ;  /* 0x00000004030c7825 */ /* 0x002fc800078e020c */
[----:B--2---:R-:W-:-:S04]  /*0460*/  FADD R0, R0, 9.9999997473787516356e-06 ;  /* 0x3727c5ac00007421 */ /* 0x004fc80000000000 */
[----:B------:R-:W0:Y:S01]  /*0470*/  MUFU.SQRT R18, R0 ;  /* 0x0000000000127308 */ /* 0x000e220000002000 */
[----:B---3--:R-:W-:-:S07]  /*0480*/  FADD R8, R8, 9.9999997473787516356e-06 ;  /* 0x3727c5ac08087421 */ /* 0x008fce0000000000 */
[----:B------:R-:W1:Y:S01]  /*0490*/  MUFU.SQRT R19, R8 ;  /* 0x0000000800137308 */ /* 0x000e620000002000 */
[C---:B0-----:R-:W-:Y:S02]  /*04a0*/  FSETP.GT.AND P6, PT, R18.reuse, 8.50705917302346158658e+37, PT ;  /* 0x7e8000001200780b */ /* 0x041fe40003fc4000 */
[----:B------:R-:W-:Y:S02]  /*04b0*/  FSETP.GEU.AND P3, PT, R18, 1.175494350822287508e-38, PT ;  /* 0x008000001200780b */ /* 0x000fe40003f6e000 */
[----:B------:R-:W-:Y:S02]  /*04c0*/  FSEL R23, R22, 1, P6 ;  /* 0x3f80000016177808 */ /* 0x000fe40003000000 */
[----:B-1----:R-:W-:-:S07]  /*04d0*/  FSETP.GT.AND P5, PT, R19, 8.50705917302346158658e+37, PT ;  /* 0x7e8000001300780b */ /* 0x002fce0003fa4000 */
[----:B------:R-:W-:Y:S01]  /*04e0*/  @P6 FMUL R18, R18, 0.25 ;  /* 0x3e80000012126820 */ /* 0x000fe20000400000 */
[----:B------:R-:W-:-:S03]  /*04f0*/  FSETP.GEU.AND P6, PT, R19, 1.175494350822287508e-38, PT ;  /* 0x008000001300780b */ /* 0x000fc60003fce000 */
[----:B------:R-:W-:Y:S02]  /*0500*/  @!P3 FMUL R18, R18, 16777216 ;  /* 0x4b8000001212b820 */ /* 0x000fe40000400000 */
[----:B------:R-:W-:-:S08]  /*0510*/  @P5 FMUL R19, R19, 0.25 ;  /* 0x3e80000013135820 */ /* 0x000fd00000400000 */
[----:B------:R-:W-:Y:S01]  /*0520*/  @!P6 FMUL R19, R19, 16777216 ;  /* 0x4b8000001313e820 */ /* 0x000fe20000400000 */
[----:B------:R-:W0:Y:S01]  /*0530*/  MUFU.RCP R18, R18 ;  /* 0x0000001200127308 */ /* 0x000e220000001000 */
[----:B------:R-:W-:-:S07]  /*0540*/  FSEL R0, R22, 1, P5 ;  /* 0x3f80000016007808 */ /* 0x000fce0002800000 */
[----:B------:R-:W1:Y:S01]  /*0550*/  MUFU.RCP R19, R19 ;  /* 0x0000001300137308 */ /* 0x000e620000001000 */
[----:B------:R-:W-:Y:S01]  /*0560*/  @!P3 FMUL R23, R23, 16777216 ;  /* 0x4b8000001717b820 */ /* 0x000fe20000400000 */
[----:B------:R-:W-:Y:S01]  /*0570*/  @!P6 FMUL R0, R0, 16777216 ;  /* 0x4b8000000000e820 */ /* 0x000fe20000400000 */
[----:B----4-:R-:W-:Y:S02]  /*0580*/  SEL R6, R6, RZ, P4 ;  /* 0x000000ff06067207 */ /* 0x010fe40002000000 */
[----:B------:R-:W-:Y:S02]  /*0590*/  SEL R7, R7, RZ, P4 ;  /* 0x000000ff07077207 */ /* 0x000fe40002000000 */
[----:B------:R-:W-:Y:S02]  /*05a0*/  @P2 SEL R6, R4, RZ, P1 ;  /* 0x000000ff04062207 */ /* 0x000fe40000800000 */
[----:B------:R-:W-:Y:S01]  /*05b0*/  @P2 SEL R7, R5, RZ, P1 ;  /* 0x000000ff05072207 */ /* 0x000fe20000800000 */
[----:B0-----:R-:W-:Y:S01]  /*05c0*/  FMUL R18, R18, R23 ;  /* 0x0000001712127220 */ /* 0x001fe20000400000 */
[----:B-1----:R-:W-:Y:S01]  /*05d0*/  FMUL R19, R19, R0 ;  /* 0x0000000013137220 */ /* 0x002fe20000400000 */
[----:B------:R-:W-:-:S02]  /*05e0*/  FADD R9, R6, -R9 ;  /* 0x8000000906097221 */ /* 0x000fc40000000000 */
[----:B------:R-:W-:Y:S02]  /*05f0*/  FADD R2, R7, -R2 ;  /* 0x8000000207027221 */ /* 0x000fe40000000000 */
[----:B------:R-:W-:Y:S02]  /*0600*/  FMUL R18, R9, R18 ;  /* 0x0000001209127220 */ /* 0x000fe40000400000 */
[----:B------:R-:W-:Y:S01]  /*0610*/  FMUL R19, R2, R19 ;  /* 0x0000001302137220 */ /* 0x000fe20000400000 */
[----:B------:R0:W-:Y:S01]  /*0620*/  @!P0 STG.E.64 desc[UR4][R16.64], R6 ;  /* 0x0000000610008986 */ /* 0x0001e2000c101b04 */
[----:B-----5:R-:W-:Y:S02]  /*0630*/  FFMA R11, R18, R14, R11 ;  /* 0x0000000e120b7223 */ /* 0x020fe4000000000b */
[----:B------:R-:W-:-:S03]  /*0640*/  FFMA R10, R19, R15, R10 ;  /* 0x0000000f130a7223 */ /* 0x000fc6000000000a */
[C---:B------:R-:W-:Y:S02]  /*0650*/  FSETP.GEU.AND P1, PT, R11.reuse, RZ, PT ;  /* 0x000000ff0b00720b */ /* 0x040fe40003f2e000 */
[C---:B------:R-:W-:Y:S02]  /*0660*/  FSETP.GEU.AND P2, PT, R10.reuse, RZ, PT ;  /* 0x000000ff0a00720b */ /* 0x040fe40003f4e000 */
[----:B------:R-:W-:Y:S02]  /*0670*/  FSEL R2, R11, RZ, P1 ;  /* 0x000000ff0b027208 */ /* 0x000fe40000800000 */
[----:B------:R-:W-:Y:S01]  /*0680*/  FSEL R3, R10, RZ, P2 ;  /* 0x000000ff0a037208 */ /* 0x000fe20001000000 */
[----:B0-----:R-:W-:Y:S08]  /*0690*/  @P0 EXIT ;  /* 0x000000000000094d */ /* 0x001ff00003800000 */
[----:B------:R-:W-:Y:S01]  /*06a0*/  STG.E.64 desc[UR4][R12.64], R2 ;  /* 0x000000020c007986 */ /* 0x000fe2000c101b04 */
[----:B------:R-:W-:Y:S05]  /*06b0*/  EXIT ;  /* 0x000000000000794d */ /* 0x000fea0003800000 */
.L_x_0:
[----:B------:R-:W-:-:S00]  /*06c0*/  BRA `(.L_x_0) ;  /* 0xfffffffc00fc7947 */ /* 0x000fc0000383ffff */
[----:B------:R-:W-:-:S00]  /*06d0*/  NOP ;  /* 0x0000000000007918 */ /* 0x000fc00000000000 */
        /* <DEDUP_REMOVED lines=10> */
.L_x_1:


//--------------------- .nv.global.init           --------------------------
	.section	.nv.global.init,"aw",@progbits
.nv.global.init:
	.type		_$_str,@object
	.size		_$_str,(_$_str_$_2 - _$_str)
_$_str:
        /*0000*/ 	.byte	0x5f, 0x5f, 0x43, 0x55, 0x44, 0x41, 0x5f, 0x46, 0x54, 0x5a, 0x00
	.type		_$_str_$_2,@object
	.size		_$_str_$_2,(.L_1 - _$_str_$_2)
_$_str_$_2:
        /*000b*/ 	.byte	0x5f, 0x5f, 0x43, 0x55, 0x44, 0x41, 0x5f, 0x50, 0x52, 0x45, 0x43, 0x5f, 0x53, 0x51, 0x52, 0x54
        /*001b*/ 	.byte	0x00
.L_1:


//--------------------- .nv.constant0.triton_poi_fused__native_batch_norm_legit_no_training_cat_relu_64 --------------------------
	.section	.nv.constant0.triton_poi_fused__native_batch_norm_legit_no_training_cat_relu_64,"a",@progbits
	.sectionflags	@""
	.align	4
.nv.constant0.triton_poi_fused__native_batch_norm_legit_no_training_cat_relu_64:
	.zero		596
